//
// Generated by NVIDIA NVVM Compiler
//
// Compiler Build ID: CL-36424714
// Cuda compilation tools, release 13.0, V13.0.88
// Based on NVVM 20.0.0
//

.version 9.0
.target sm_100
.address_size 64

	// .globl	compute_pre_exps_kernel

.visible .entry compute_pre_exps_kernel(
	.param .u64 .ptr .align 1 compute_pre_exps_kernel_param_0,
	.param .u64 .ptr .align 1 compute_pre_exps_kernel_param_1,
	.param .u64 .ptr .align 1 compute_pre_exps_kernel_param_2,
	.param .f32 compute_pre_exps_kernel_param_3,
	.param .f32 compute_pre_exps_kernel_param_4
)
{
	.reg .pred 	%p<2>;
	.reg .b32 	%r<9>;
	.reg .b32 	%f<11>;
	.reg .b64 	%rd<13>;

	ld.param.u64 	%rd4, [compute_pre_exps_kernel_param_0];
	ld.param.u64 	%rd2, [compute_pre_exps_kernel_param_1];
	ld.param.u64 	%rd3, [compute_pre_exps_kernel_param_2];
	ld.param.f32 	%f1, [compute_pre_exps_kernel_param_3];
	ld.param.f32 	%f2, [compute_pre_exps_kernel_param_4];
	cvta.to.global.u64 	%rd1, %rd4;
	mov.u32 	%r2, %nctaid.x;
	mov.u32 	%r3, %nctaid.y;
	mov.u32 	%r4, %tid.x;
	mov.u32 	%r5, %ctaid.x;
	mov.u32 	%r6, %ctaid.y;
	mov.u32 	%r7, %ctaid.z;
	mad.lo.s32 	%r8, %r4, %r3, %r6;
	mad.lo.s32 	%r1, %r8, %r2, %r5;
	setp.ne.s32 	%p1, %r7, 0;
	@%p1 bra 	$L__BB0_2;
	cvta.to.global.u64 	%rd9, %rd2;
	mul.wide.u32 	%rd10, %r1, 4;
	add.s64 	%rd11, %rd1, %rd10;
	ld.global.f32 	%f7, [%rd11];
	div.rn.f32 	%f8, %f7, %f1;
	mul.f32 	%f9, %f8, 0f3FB8AA3B;
	add.s64 	%rd12, %rd9, %rd10;
	ex2.approx.f32 	%f10, %f9;
	st.global.f32 	[%rd12], %f10;
	bra.uni 	$L__BB0_3;
$L__BB0_2:
	cvta.to.global.u64 	%rd5, %rd3;
	mul.wide.u32 	%rd6, %r1, 4;
	add.s64 	%rd7, %rd1, %rd6;
	ld.global.f32 	%f3, [%rd7];
	div.rn.f32 	%f4, %f3, %f2;
	mul.f32 	%f5, %f4, 0f3FB8AA3B;
	add.s64 	%rd8, %rd5, %rd6;
	ex2.approx.f32 	%f6, %f5;
	st.global.f32 	[%rd8], %f6;
$L__BB0_3:
	ret;

}


// ===== COMPILED SASS (sm_100) =====

	.target	sm_100

	.elftype	@"ET_EXEC"


//--------------------- .note.nv.tkinfo           --------------------------
	.section	.note.nv.tkinfo,"",@"SHT_NOTE"
	.sectionflags	@"SHF_NOTE_NV_TKINFO"
	.tkinfo
        /*0018*/ 	.word	0x00000002
        /*0030*/ 	.string	""
        /*0030*/ 	.string	"ptxas"
        /*0030*/ 	.string	"Cuda compilation tools, release 13.0, V13.0.88"
        /*0030*/ 	.string	"Build cuda_13.0.r13.0/compiler.36424714_0"
        /*0030*/ 	.string	"-arch sm_100 -m 64 "



//--------------------- .note.nv.cuinfo           --------------------------
	.section	.note.nv.cuinfo,"",@"SHT_NOTE"
	.sectionflags	@"SHF_NOTE_NV_CUINFO"
        /*0018*/ 	.short	0x0002
        /*001a*/ 	.short	0x0064
        /*001c*/ 	.short	0x0082
	.zero		2


//--------------------- .nv.info                  --------------------------
	.section	.nv.info,"",@"SHT_CUDA_INFO"
	.align	4


	//----- nvinfo : EIATTR_REGCOUNT
	.align		4
        /*0000*/ 	.byte	0x04, 0x2f
        /*0002*/ 	.short	(.L_1 - .L_0)
	.align		4
.L_0:
        /*0004*/ 	.word	index@(compute_pre_exps_kernel)
        /*0008*/ 	.word	0x0000000f


	//----- nvinfo : EIATTR_FRAME_SIZE
	.align		4
.L_1:
        /*000c*/ 	.byte	0x04, 0x11
        /*000e*/ 	.short	(.L_3 - .L_2)
	.align		4
.L_2:
        /*0010*/ 	.word	index@($__internal_0_$__cuda_sm3x_div_rn_noftz_f32_slowpath)
        /*0014*/ 	.word	0x00000000


	//----- nvinfo : EIATTR_FRAME_SIZE
	.align		4
.L_3:
        /*0018*/ 	.byte	0x04, 0x11
        /*001a*/ 	.short	(.L_5 - .L_4)
	.align		4
.L_4:
        /*001c*/ 	.word	index@(compute_pre_exps_kernel)
        /*0020*/ 	.word	0x00000000


	//----- nvinfo : EIATTR_MIN_STACK_SIZE
	.align		4
.L_5:
        /*0024*/ 	.byte	0x04, 0x12
        /*0026*/ 	.short	(.L_7 - .L_6)
	.align		4
.L_6:
        /*0028*/ 	.word	index@(compute_pre_exps_kernel)
        /*002c*/ 	.word	0x00000000
.L_7:


//--------------------- .nv.compat                --------------------------
	.section	.nv.compat,"",@"SHT_CUDA_COMPAT_INFO"
	.align	4
        /*0000*/ 	.byte	0x02, 0x09, 0x00, 0x00, 0x02, 0x02, 0x01, 0x00, 0x02, 0x05, 0x05, 0x00, 0x03, 0x07, 0x01, 0x01
        /*0010*/ 	.byte	0x02, 0x03, 0x00, 0x00, 0x02, 0x06, 0x01, 0x00, 0x04, 0x0b, 0x08, 0x00, 0x01, 0x00, 0x00, 0x00
        /*0020*/ 	.byte	0x00, 0x00, 0x00, 0x00


//--------------------- .nv.info.compute_pre_exps_kernel --------------------------
	.section	.nv.info.compute_pre_exps_kernel,"",@"SHT_CUDA_INFO"
	.sectionflags	@""
	.align	4


	//----- nvinfo : EIATTR_CUDA_API_VERSION
	.align		4
        /*0000*/ 	.byte	0x04, 0x37
        /*0002*/ 	.short	(.L_9 - .L_8)
.L_8:
        /*0004*/ 	.word	0x00000082


	//----- nvinfo : EIATTR_KPARAM_INFO
	.align		4
.L_9:
        /*0008*/ 	.byte	0x04, 0x17
        /*000a*/ 	.short	(.L_11 - .L_10)
.L_10:
        /*000c*/ 	.word	0x00000000
        /*0010*/ 	.short	0x0004
        /*0012*/ 	.short	0x001c
        /*0014*/ 	.byte	0x00, 0xf0, 0x11, 0x00


	//----- nvinfo : EIATTR_KPARAM_INFO
	.align		4
.L_11:
        /*0018*/ 	.byte	0x04, 0x17
        /*001a*/ 	.short	(.L_13 - .L_12)
.L_12:
        /*001c*/ 	.word	0x00000000
        /*0020*/ 	.short	0x0003
        /*0022*/ 	.short	0x0018
        /*0024*/ 	.byte	0x00, 0xf0, 0x11, 0x00


	//----- nvinfo : EIATTR_KPARAM_INFO
	.align		4
.L_13:
        /*0028*/ 	.byte	0x04, 0x17
        /*002a*/ 	.short	(.L_15 - .L_14)
.L_14:
        /*002c*/ 	.word	0x00000000
        /*0030*/ 	.short	0x0002
        /*0032*/ 	.short	0x0010
        /*0034*/ 	.byte	0x00, 0xf5, 0x21, 0x00


	//----- nvinfo : EIATTR_KPARAM_INFO
	.align		4
.L_15:
        /*0038*/ 	.byte	0x04, 0x17
        /*003a*/ 	.short	(.L_17 - .L_16)
.L_16:
        /*003c*/ 	.word	0x00000000
        /*0040*/ 	.short	0x0001
        /*0042*/ 	.short	0x0008
        /*0044*/ 	.byte	0x00, 0xf5, 0x21, 0x00


	//----- nvinfo : EIATTR_KPARAM_INFO
	.align		4
.L_17:
        /*0048*/ 	.byte	0x04, 0x17
        /*004a*/ 	.short	(.L_19 - .L_18)
.L_18:
        /*004c*/ 	.word	0x00000000
        /*0050*/ 	.short	0x0000
        /*0052*/ 	.short	0x0000
        /*0054*/ 	.byte	0x00, 0xf5, 0x21, 0x00


	//----- nvinfo : EIATTR_SPARSE_MMA_MASK
	.align		4
.L_19:
        /*0058*/ 	.byte	0x03, 0x50
        /*005a*/ 	.short	0x0000


	//----- nvinfo : EIATTR_MAXREG_COUNT
	.align		4
        /*005c*/ 	.byte	0x03, 0x1b
        /*005e*/ 	.short	0x00ff


	//----- nvinfo : EIATTR_MERCURY_ISA_VERSION
	.align		4
        /*0060*/ 	.byte	0x03, 0x5f
        /*0062*/ 	.short	0x0101


	//----- nvinfo : EIATTR_VRC_CTA_INIT_COUNT
	.align		4
        /*0064*/ 	.byte	0x02, 0x4a
	.zero		1
	.zero		1


	//----- nvinfo : EIATTR_EXIT_INSTR_OFFSETS
	.align		4
        /*0068*/ 	.byte	0x04, 0x1c
        /*006a*/ 	.short	(.L_21 - .L_20)


	//   ....[0]....
.L_20:
        /*006c*/ 	.word	0x00000260


	//   ....[1]....
        /*0070*/ 	.word	0x00000410


	//----- nvinfo : EIATTR_CRS_STACK_SIZE
	.align		4
.L_21:
        /*0074*/ 	.byte	0x04, 0x1e
        /*0076*/ 	.short	(.L_23 - .L_22)
.L_22:
        /*0078*/ 	.word	0x00000000


	//----- nvinfo : EIATTR_CBANK_PARAM_SIZE
	.align		4
.L_23:
        /*007c*/ 	.byte	0x03, 0x19
        /*007e*/ 	.short	0x0020


	//----- nvinfo : EIATTR_PARAM_CBANK
	.align		4
        /*0080*/ 	.byte	0x04, 0x0a
        /*0082*/ 	.short	(.L_25 - .L_24)
	.align		4
.L_24:
        /*0084*/ 	.word	index@(.nv.constant0.compute_pre_exps_kernel)
        /*0088*/ 	.short	0x0380
        /*008a*/ 	.short	0x0020


	//----- nvinfo : EIATTR_SW_WAR
	.align		4
.L_25:
        /*008c*/ 	.byte	0x04, 0x36
        /*008e*/ 	.short	(.L_27 - .L_26)
.L_26:
        /*0090*/ 	.word	0x00000008
.L_27:


//--------------------- .nv.callgraph             --------------------------
	.section	.nv.callgraph,"",@"SHT_CUDA_CALLGRAPH"
	.align	4
	.sectionentsize	8
	.align		4
        /*0000*/ 	.word	0x00000000
	.align		4
        /*0004*/ 	.word	0xffffffff
	.align		4
        /*0008*/ 	.word	0x00000000
	.align		4
        /*000c*/ 	.word	0xfffffffe
	.align		4
        /*0010*/ 	.word	0x00000000
	.align		4
        /*0014*/ 	.word	0xfffffffd
	.align		4
        /*0018*/ 	.word	0x00000000
	.align		4
        /*001c*/ 	.word	0xfffffffc


//--------------------- .text.compute_pre_exps_kernel --------------------------
	.section	.text.compute_pre_exps_kernel,"ax",@progbits
	.align	128
        .global         compute_pre_exps_kernel
        .type           compute_pre_exps_kernel,@function
        .size           compute_pre_exps_kernel,(.L_x_17 - compute_pre_exps_kernel)
        .other          compute_pre_exps_kernel,@"STO_CUDA_ENTRY STV_DEFAULT"
compute_pre_exps_kernel:
.text.compute_pre_exps_kernel:
[----:B------:R-:W-:Y:S01]  /*0000*/  LDC R1, c[0x0][0x37c] ;  /* 0x0000df00ff017b82 */ /* 0x000fe20000000800 */
[----:B------:R-:W0:Y:S07]  /*0010*/  S2R R2, SR_TID.X ;  /* 0x0000000000027919 */ /* 0x000e2e0000002100 */
[----:B------:R-:W1:Y:S01]  /*0020*/  S2UR UR8, SR_CTAID.Z ;  /* 0x00000000000879c3 */ /* 0x000e620000002700 */
[----:B------:R-:W2:Y:S01]  /*0030*/  LDCU UR6, c[0x0][0x370] ;  /* 0x00006e00ff0677ac */ /* 0x000ea20008000800 */
[----:B------:R-:W0:Y:S01]  /*0040*/  S2R R5, SR_CTAID.Y ;  /* 0x0000000000057919 */ /* 0x000e220000002600 */
[----:B------:R-:W0:Y:S01]  /*0050*/  LDCU UR7, c[0x0][0x374] ;  /* 0x00006e80ff0777ac */ /* 0x000e220008000800 */
[----:B------:R-:W2:Y:S01]  /*0060*/  S2R R3, SR_CTAID.X ;  /* 0x0000000000037919 */ /* 0x000ea20000002500 */
[----:B------:R-:W3:Y:S01]  /*0070*/  LDCU.64 UR4, c[0x0][0x358] ;  /* 0x00006b00ff0477ac */ /* 0x000ee20008000a00 */
[----:B-1----:R-:W-:Y:S01]  /*0080*/  UISETP.NE.AND UP0, UPT, UR8, URZ, UPT ;  /* 0x000000ff0800728c */ /* 0x002fe2000bf05270 */
[----:B0-----:R-:W-:-:S04]  /*0090*/  IMAD R2, R2, UR7, R5 ;  /* 0x0000000702027c24 */ /* 0x001fc8000f8e0205 */
[----:B--2---:R-:W-:-:S04]  /*00a0*/  IMAD R2, R2, UR6, R3 ;  /* 0x0000000602027c24 */ /* 0x004fc8000f8e0203 */
[----:B---3--:R-:W-:Y:S05]  /*00b0*/  BRA.U UP0, `(.L_x_0) ;  /* 0x00000001006c7547 */ /* 0x008fea000b800000 */
[----:B------:R-:W0:Y:S08]  /*00c0*/  LDC.64 R4, c[0x0][0x380] ;  /* 0x0000e000ff047b82 */ /* 0x000e300000000a00 */
[----:B------:R-:W1:Y:S01]  /*00d0*/  LDC R9, c[0x0][0x398] ;  /* 0x0000e600ff097b82 */ /* 0x000e620000000800 */
[----:B0-----:R-:W-:-:S05]  /*00e0*/  IMAD.WIDE.U32 R4, R2, 0x4, R4 ;  /* 0x0000000402047825 */ /* 0x001fca00078e0004 */
[----:B------:R-:W2:Y:S01]  /*00f0*/  LDG.E R0, desc[UR4][R4.64] ;  /* 0x0000000404007981 */ /* 0x000ea2000c1e1900 */
[----:B------:R-:W-:Y:S01]  /*0100*/  BSSY.RECONVERGENT B0, `(.L_x_1) ;  /* 0x000000d000007945 */ /* 0x000fe20003800200 */
[----:B-1----:R-:W0:Y:S02]  /*0110*/  MUFU.RCP R3, R9 ;  /* 0x0000000900037308 */ /* 0x002e240000001000 */
[----:B0-----:R-:W-:-:S04]  /*0120*/  FFMA R6, R3, -R9, 1 ;  /* 0x3f80000003067423 */ /* 0x001fc80000000809 */
[----:B------:R-:W-:Y:S02]  /*0130*/  FFMA R3, R3, R6, R3 ;  /* 0x0000000603037223 */ /* 0x000fe40000000003 */
[----:B--2---:R-:W0:Y:S02]  /*0140*/  FCHK P0, R0, R9 ;  /* 0x0000000900007302 */ /* 0x004e240000000000 */
[----:B------:R-:W-:-:S04]  /*0150*/  FFMA R6, R0, R3, RZ ;  /* 0x0000000300067223 */ /* 0x000fc800000000ff */
[----:B------:R-:W-:-:S04]  /*0160*/  FFMA R7, R6, -R9, R0 ;  /* 0x8000000906077223 */ /* 0x000fc80000000000 */
[----:B------:R-:W-:Y:S01]  /*0170*/  FFMA R3, R3, R7, R6 ;  /* 0x0000000703037223 */ /* 0x000fe20000000006 */
[----:B0-----:R-:W-:Y:S06]  /*0180*/  @!P0 BRA `(.L_x_2) ;  /* 0x0000000000108947 */ /* 0x001fec0003800000 */
[----:B------:R-:W0:Y:S01]  /*0190*/  LDCU UR6, c[0x0][0x398] ;  /* 0x00007300ff0677ac */ /* 0x000e220008000800 */
[----:B------:R-:W-:Y:S01]  /*01a0*/  MOV R4, 0x1d0 ;  /* 0x000001d000047802 */ /* 0x000fe20000000f00 */
[----:B0-----:R-:W-:-:S07]  /*01b0*/  IMAD.U32 R3, RZ, RZ, UR6 ;  /* 0x00000006ff037e24 */ /* 0x001fce000f8e00ff */
[----:B------:R-:W-:Y:S05]  /*01c0*/  CALL.REL.NOINC `($__internal_0_$__cuda_sm3x_div_rn_noftz_f32_slowpath) ;  /* 0x0000000000947944 */ /* 0x000fea0003c00000 */
.L_x_2:
[----:B------:R-:W-:Y:S05]  /*01d0*/  BSYNC.RECONVERGENT B0 ;  /* 0x0000000000007941 */ /* 0x000fea0003800200 */
.L_x_1:
[----:B------:R-:W-:Y:S01]  /*01e0*/  FMUL R0, R3, 1.4426950216293334961 ;  /* 0x3fb8aa3b03007820 */ /* 0x000fe20000400000 */
[----:B------:R-:W0:Y:S04]  /*01f0*/  LDC.64 R4, c[0x0][0x388] ;  /* 0x0000e200ff047b82 */ /* 0x000e280000000a00 */
[----:B------:R-:W-:-:S13]  /*0200*/  FSETP.GEU.AND P0, PT, R0, -126, PT ;  /* 0xc2fc00000000780b */ /* 0x000fda0003f0e000 */
[----:B------:R-:W-:-:S04]  /*0210*/  @!P0 FMUL R0, R0, 0.5 ;  /* 0x3f00000000008820 */ /* 0x000fc80000400000 */
[----:B------:R-:W1:Y:S01]  /*0220*/  MUFU.EX2 R7, R0 ;  /* 0x0000000000077308 */ /* 0x000e620000000800 */
[----:B0-----:R-:W-:-:S04]  /*0230*/  IMAD.WIDE.U32 R2, R2, 0x4, R4 ;  /* 0x0000000402027825 */ /* 0x001fc800078e0004 */
[----:B-1----:R-:W-:-:S05]  /*0240*/  @!P0 FMUL R7, R7, R7 ;  /* 0x0000000707078220 */ /* 0x002fca0000400000 */
[----:B------:R-:W-:Y:S01]  /*0250*/  STG.E desc[UR4][R2.64], R7 ;  /* 0x0000000702007986 */ /* 0x000fe2000c101904 */
[----:B------:R-:W-:Y:S05]  /*0260*/  EXIT ;  /* 0x000000000000794d */ /* 0x000fea0003800000 */
.L_x_0:
        /* <DEDUP_REMOVED lines=17> */
.L_x_4:
[----:B------:R-:W-:Y:S05]  /*0380*/  BSYNC.RECONVERGENT B0 ;  /* 0x0000000000007941 */ /* 0x000fea0003800200 */
.L_x_3:
        /* <DEDUP_REMOVED lines=9> */
        .weak           $__internal_0_$__cuda_sm3x_div_rn_noftz_f32_slowpath
        .type           $__internal_0_$__cuda_sm3x_div_rn_noftz_f32_slowpath,@function
        .size           $__internal_0_$__cuda_sm3x_div_rn_noftz_f32_slowpath,(.L_x_17 - $__internal_0_$__cuda_sm3x_div_rn_noftz_f32_slowpath)
$__internal_0_$__cuda_sm3x_div_rn_noftz_f32_slowpath:
[----:B------:R-:W-:Y:S01]  /*0420*/  SHF.R.U32.HI R6, RZ, 0x17, R3 ;  /* 0x00000017ff067819 */ /* 0x000fe20000011603 */
[----:B------:R-:W-:Y:S01]  /*0430*/  BSSY.RECONVERGENT B1, `(.L_x_5) ;  /* 0x0000062000017945 */ /* 0x000fe20003800200 */
[----:B------:R-:W-:Y:S02]  /*0440*/  SHF.R.U32.HI R5, RZ, 0x17, R0 ;  /* 0x00000017ff057819 */ /* 0x000fe40000011600 */
[----:B------:R-:W-:Y:S02]  /*0450*/  LOP3.LUT R10, R6, 0xff, RZ, 0xc0, !PT ;  /* 0x000000ff060a7812 */ /* 0x000fe400078ec0ff */
[----:B------:R-:W-:-:S03]  /*0460*/  LOP3.LUT R8, R5, 0xff, RZ, 0xc0, !PT ;  /* 0x000000ff05087812 */ /* 0x000fc600078ec0ff */
[----:B------:R-:W-:Y:S02]  /*0470*/  VIADD R7, R10, 0xffffffff ;  /* 0xffffffff0a077836 */ /* 0x000fe40000000000 */
[----:B------:R-:W-:-:S03]  /*0480*/  VIADD R6, R8, 0xffffffff ;  /* 0xffffffff08067836 */ /* 0x000fc60000000000 */
[----:B------:R-:W-:-:S04]  /*0490*/  ISETP.GT.U32.AND P0, PT, R7, 0xfd, PT ;  /* 0x000000fd0700780c */ /* 0x000fc80003f04070 */
[----:B------:R-:W-:-:S13]  /*04a0*/  ISETP.GT.U32.OR P0, PT, R6, 0xfd, P0 ;  /* 0x000000fd0600780c */ /* 0x000fda0000704470 */
[----:B------:R-:W-:Y:S01]  /*04b0*/  @!P0 IMAD.MOV.U32 R5, RZ, RZ, RZ ;  /* 0x000000ffff058224 */ /* 0x000fe200078e00ff */
[----:B------:R-:W-:Y:S06]  /*04c0*/  @!P0 BRA `(.L_x_6) ;  /* 0x00000000005c8947 */ /* 0x000fec0003800000 */
[----:B------:R-:W-:Y:S02]  /*04d0*/  FSETP.GTU.FTZ.AND P0, PT, |R0|, +INF , PT ;  /* 0x7f8000000000780b */ /* 0x000fe40003f1c200 */
[----:B------:R-:W-:-:S04]  /*04e0*/  FSETP.GTU.FTZ.AND P1, PT, |R3|, +INF , PT ;  /* 0x7f8000000300780b */ /* 0x000fc80003f3c200 */
[----:B------:R-:W-:-:S13]  /*04f0*/  PLOP3.LUT P0, PT, P0, P1, PT, 0xf8, 0x8f ;  /* 0x00000000008f781c */ /* 0x000fda0000703f70 */
[----:B------:R-:W-:Y:S05]  /*0500*/  @P0 BRA `(.L_x_7) ;  /* 0x00000004004c0947 */ /* 0x000fea0003800000 */
[----:B------:R-:W-:-:S13]  /*0510*/  LOP3.LUT P0, RZ, R3, 0x7fffffff, R0, 0xc8, !PT ;  /* 0x7fffffff03ff7812 */ /* 0x000fda000780c800 */
[----:B------:R-:W-:Y:S05]  /*0520*/  @!P0 BRA `(.L_x_8) ;  /* 0x00000004003c8947 */ /* 0x000fea0003800000 */
[C---:B------:R-:W-:Y:S02]  /*0530*/  FSETP.NEU.FTZ.AND P2, PT, |R0|.reuse, +INF , PT ;  /* 0x7f8000000000780b */ /* 0x040fe40003f5d200 */
[----:B------:R-:W-:Y:S02]  /*0540*/  FSETP.NEU.FTZ.AND P1, PT, |R3|, +INF , PT ;  /* 0x7f8000000300780b */ /* 0x000fe40003f3d200 */
[----:B------:R-:W-:-:S11]  /*0550*/  FSETP.NEU.FTZ.AND P0, PT, |R0|, +INF , PT ;  /* 0x7f8000000000780b */ /* 0x000fd60003f1d200 */
[----:B------:R-:W-:Y:S05]  /*0560*/  @!P1 BRA !P2, `(.L_x_8) ;  /* 0x00000004002c9947 */ /* 0x000fea0005000000 */
[----:B------:R-:W-:-:S04]  /*0570*/  LOP3.LUT P2, RZ, R0, 0x7fffffff, RZ, 0xc0, !PT ;  /* 0x7fffffff00ff7812 */ /* 0x000fc8000784c0ff */
[----:B------:R-:W-:-:S13]  /*0580*/  PLOP3.LUT P1, PT, P1, P2, PT, 0x2f, 0xf2 ;  /* 0x0000000000f2781c */ /* 0x000fda0000f24577 */
[----:B------:R-:W-:Y:S05]  /*0590*/  @P1 BRA `(.L_x_9) ;  /* 0x0000000400181947 */ /* 0x000fea0003800000 */
[----:B------:R-:W-:-:S04]  /*05a0*/  LOP3.LUT P1, RZ, R3, 0x7fffffff, RZ, 0xc0, !PT ;  /* 0x7fffffff03ff7812 */ /* 0x000fc8000782c0ff */
[----:B------:R-:W-:-:S13]  /*05b0*/  PLOP3.LUT P0, PT, P0, P1, PT, 0x2f, 0xf2 ;  /* 0x0000000000f2781c */ /* 0x000fda0000702577 */
[----:B------:R-:W-:Y:S05]  /*05c0*/  @P0 BRA `(.L_x_10) ;  /* 0x0000000400000947 */ /* 0x000fea0003800000 */
[----:B------:R-:W-:Y:S02]  /*05d0*/  ISETP.GE.AND P0, PT, R6, RZ, PT ;  /* 0x000000ff0600720c */ /* 0x000fe40003f06270 */
[----:B------:R-:W-:-:S11]  /*05e0*/  ISETP.GE.AND P1, PT, R7, RZ, PT ;  /* 0x000000ff0700720c */ /* 0x000fd60003f26270 */
[----:B------:R-:W-:Y:S01]  /*05f0*/  @P0 IMAD.MOV.U32 R5, RZ, RZ, RZ ;  /* 0x000000ffff050224 */ /* 0x000fe200078e00ff */
[----:B------:R-:W-:Y:S01]  /*0600*/  @!P0 MOV R5, 0xffffffc0 ;  /* 0xffffffc000058802 */ /* 0x000fe20000000f00 */
[----:B------:R-:W-:Y:S01]  /*0610*/  @!P0 FFMA R0, R0, 1.84467440737095516160e+19, RZ ;  /* 0x5f80000000008823 */ /* 0x000fe200000000ff */
[----:B------:R-:W-:-:S03]  /*0620*/  @!P1 FFMA R3, R3, 1.84467440737095516160e+19, RZ ;  /* 0x5f80000003039823 */ /* 0x000fc600000000ff */
[----:B------:R-:W-:-:S07]  /*0630*/  @!P1 VIADD R5, R5, 0x40 ;  /* 0x0000004005059836 */ /* 0x000fce0000000000 */
.L_x_6:
[----:B------:R-:W-:Y:S01]  /*0640*/  LEA R6, R10, 0xc0800000, 0x17 ;  /* 0xc08000000a067811 */ /* 0x000fe200078eb8ff */
[----:B------:R-:W-:Y:S04]  /*0650*/  BSSY.RECONVERGENT B2, `(.L_x_11) ;  /* 0x0000036000027945 */ /* 0x000fe80003800200 */
[----:B------:R-:W-:Y:S02]  /*0660*/  IMAD.IADD R6, R3, 0x1, -R6 ;  /* 0x0000000103067824 */ /* 0x000fe400078e0a06 */
[----:B------:R-:W-:Y:S02]  /*0670*/  VIADD R3, R8, 0xffffff81 ;  /* 0xffffff8108037836 */ /* 0x000fe40000000000 */
[----:B------:R0:W1:Y:S01]  /*0680*/  MUFU.RCP R7, R6 ;  /* 0x0000000600077308 */ /* 0x0000620000001000 */
[----:B------:R-:W-:Y:S01]  /*0690*/  FADD.FTZ R9, -R6, -RZ ;  /* 0x800000ff06097221 */ /* 0x000fe20000010100 */
[C---:B------:R-:W-:Y:S01]  /*06a0*/  IMAD R0, R3.reuse, -0x800000, R0 ;  /* 0xff80000003007824 */ /* 0x040fe200078e0200 */
[----:B0-----:R-:W-:-:S05]  /*06b0*/  IADD3 R6, PT, PT, R3, 0x7f, -R10 ;  /* 0x0000007f03067810 */ /* 0x001fca0007ffe80a */
[----:B------:R-:W-:Y:S02]  /*06c0*/  IMAD.IADD R6, R6, 0x1, R5 ;  /* 0x0000000106067824 */ /* 0x000fe400078e0205 */
[----:B-1----:R-:W-:-:S04]  /*06d0*/  FFMA R8, R7, R9, 1 ;  /* 0x3f80000007087423 */ /* 0x002fc80000000009 */
[----:B------:R-:W-:-:S04]  /*06e0*/  FFMA R12, R7, R8, R7 ;  /* 0x00000008070c7223 */ /* 0x000fc80000000007 */
[----:B------:R-:W-:-:S04]  /*06f0*/  FFMA R7, R0, R12, RZ ;  /* 0x0000000c00077223 */ /* 0x000fc800000000ff */
[----:B------:R-:W-:-:S04]  /*0700*/  FFMA R8, R9, R7, R0 ;  /* 0x0000000709087223 */ /* 0x000fc80000000000 */
[----:B------:R-:W-:-:S04]  /*0710*/  FFMA R7, R12, R8, R7 ;  /* 0x000000080c077223 */ /* 0x000fc80000000007 */
[----:B------:R-:W-:-:S04]  /*0720*/  FFMA R8, R9, R7, R0 ;  /* 0x0000000709087223 */ /* 0x000fc80000000000 */
[----:B------:R-:W-:-:S05]  /*0730*/  FFMA R0, R12, R8, R7 ;  /* 0x000000080c007223 */ /* 0x000fca0000000007 */
[----:B------:R-:W-:-:S04]  /*0740*/  SHF.R.U32.HI R3, RZ, 0x17, R0 ;  /* 0x00000017ff037819 */ /* 0x000fc80000011600 */
[----:B------:R-:W-:-:S04]  /*0750*/  LOP3.LUT R3, R3, 0xff, RZ, 0xc0, !PT ;  /* 0x000000ff03037812 */ /* 0x000fc800078ec0ff */
[----:B------:R-:W-:-:S05]  /*0760*/  IADD3 R9, PT, PT, R3, R6, RZ ;  /* 0x0000000603097210 */ /* 0x000fca0007ffe0ff */
[----:B------:R-:W-:-:S05]  /*0770*/  VIADD R3, R9, 0xffffffff ;  /* 0xffffffff09037836 */ /* 0x000fca0000000000 */
[----:B------:R-:W-:-:S13]  /*0780*/  ISETP.GE.U32.AND P0, PT, R3, 0xfe, PT ;  /* 0x000000fe0300780c */ /* 0x000fda0003f06070 */
[----:B------:R-:W-:Y:S05]  /*0790*/  @!P0 BRA `(.L_x_12) ;  /* 0x0000000000808947 */ /* 0x000fea0003800000 */
[----:B------:R-:W-:-:S13]  /*07a0*/  ISETP.GT.AND P0, PT, R9, 0xfe, PT ;  /* 0x000000fe0900780c */ /* 0x000fda0003f04270 */
[----:B------:R-:W-:Y:S05]  /*07b0*/  @P0 BRA `(.L_x_13) ;  /* 0x00000000006c0947 */ /* 0x000fea0003800000 */
[----:B------:R-:W-:-:S13]  /*07c0*/  ISETP.GE.AND P0, PT, R9, 0x1, PT ;  /* 0x000000010900780c */ /* 0x000fda0003f06270 */
[----:B------:R-:W-:Y:S05]  /*07d0*/  @P0 BRA `(.L_x_14) ;  /* 0x0000000000740947 */ /* 0x000fea0003800000 */
[----:B------:R-:W-:Y:S02]  /*07e0*/  ISETP.GE.AND P0, PT, R9, -0x18, PT ;  /* 0xffffffe80900780c */ /* 0x000fe40003f06270 */
[----:B------:R-:W-:-:S11]  /*07f0*/  LOP3.LUT R0, R0, 0x80000000, RZ, 0xc0, !PT ;  /* 0x8000000000007812 */ /* 0x000fd600078ec0ff */
[----:B------:R-:W-:Y:S05]  /*0800*/  @!P0 BRA `(.L_x_14) ;  /* 0x0000000000688947 */ /* 0x000fea0003800000 */
[CCC-:B------:R-:W-:Y:S01]  /*0810*/  FFMA.RZ R3, R12.reuse, R8.reuse, R7.reuse ;  /* 0x000000080c037223 */ /* 0x1c0fe2000000c007 */
[CCC-:B------:R-:W-:Y:S01]  /*0820*/  FFMA.RM R6, R12.reuse, R8.reuse, R7.reuse ;  /* 0x000000080c067223 */ /* 0x1c0fe20000004007 */
[C---:B------:R-:W-:Y:S02]  /*0830*/  ISETP.NE.AND P2, PT, R9.reuse, RZ, PT ;  /* 0x000000ff0900720c */ /* 0x040fe40003f45270 */
[----:B------:R-:W-:Y:S02]  /*0840*/  ISETP.NE.AND P1, PT, R9, RZ, PT ;  /* 0x000000ff0900720c */ /* 0x000fe40003f25270 */
[----:B------:R-:W-:Y:S01]  /*0850*/  LOP3.LUT R5, R3, 0x7fffff, RZ, 0xc0, !PT ;  /* 0x007fffff03057812 */ /* 0x000fe200078ec0ff */
[----:B------:R-:W-:Y:S01]  /*0860*/  FFMA.RP R3, R12, R8, R7 ;  /* 0x000000080c037223 */ /* 0x000fe20000008007 */
[----:B------:R-:W-:Y:S02]  /*0870*/  VIADD R8, R9, 0x20 ;  /* 0x0000002009087836 */ /* 0x000fe40000000000 */
[----:B------:R-:W-:Y:S01]  /*0880*/  LOP3.LUT R5, R5, 0x800000, RZ, 0xfc, !PT ;  /* 0x0080000005057812 */ /* 0x000fe200078efcff */
[----:B------:R-:W-:Y:S01]  /*0890*/  IMAD.MOV R7, RZ, RZ, -R9 ;  /* 0x000000ffff077224 */ /* 0x000fe200078e0a09 */
[----:B------:R-:W-:-:S02]  /*08a0*/  FSETP.NEU.FTZ.AND P0, PT, R3, R6, PT ;  /* 0x000000060300720b */ /* 0x000fc40003f1d000 */
[----:B------:R-:W-:Y:S02]  /*08b0*/  SHF.L.U32 R8, R5, R8, RZ ;  /* 0x0000000805087219 */ /* 0x000fe400000006ff */
[----:B------:R-:W-:Y:S02]  /*08c0*/  SEL R6, R7, RZ, P2 ;  /* 0x000000ff07067207 */ /* 0x000fe40001000000 */
[----:B------:R-:W-:Y:S02]  /*08d0*/  ISETP.NE.AND P1, PT, R8, RZ, P1 ;  /* 0x000000ff0800720c */ /* 0x000fe40000f25270 */
[----:B------:R-:W-:Y:S02]  /*08e0*/  SHF.R.U32.HI R6, RZ, R6, R5 ;  /* 0x00000006ff067219 */ /* 0x000fe40000011605 */
[----:B------:R-:W-:Y:S02]  /*08f0*/  PLOP3.LUT P0, PT, P0, P1, PT, 0xf8, 0x8f ;  /* 0x00000000008f781c */ /* 0x000fe40000703f70 */
[----:B------:R-:W-:-:S02]  /*0900*/  SHF.R.U32.HI R8, RZ, 0x1, R6 ;  /* 0x00000001ff087819 */ /* 0x000fc40000011606 */
[----:B------:R-:W-:-:S04]  /*0910*/  SEL R3, RZ, 0x1, !P0 ;  /* 0x00000001ff037807 */ /* 0x000fc80004000000 */
[----:B------:R-:W-:-:S04]  /*0920*/  LOP3.LUT R3, R3, 0x1, R8, 0xf8, !PT ;  /* 0x0000000103037812 */ /* 0x000fc800078ef808 */
[----:B------:R-:W-:-:S05]  /*0930*/  LOP3.LUT R3, R3, R6, RZ, 0xc0, !PT ;  /* 0x0000000603037212 */ /* 0x000fca00078ec0ff */
[----:B------:R-:W-:-:S05]  /*0940*/  IMAD.IADD R3, R8, 0x1, R3 ;  /* 0x0000000108037824 */ /* 0x000fca00078e0203 */
[----:B------:R-:W-:Y:S01]  /*0950*/  LOP3.LUT R0, R3, R0, RZ, 0xfc, !PT ;  /* 0x0000000003007212 */ /* 0x000fe200078efcff */
[----:B------:R-:W-:Y:S06]  /*0960*/  BRA `(.L_x_14) ;  /* 0x0000000000107947 */ /* 0x000fec0003800000 */
.L_x_13:
[----:B------:R-:W-:-:S04]  /*0970*/  LOP3.LUT R0, R0, 0x80000000, RZ, 0xc0, !PT ;  /* 0x8000000000007812 */ /* 0x000fc800078ec0ff */
[----:B------:R-:W-:Y:S01]  /*0980*/  LOP3.LUT R0, R0, 0x7f800000, RZ, 0xfc, !PT ;  /* 0x7f80000000007812 */ /* 0x000fe200078efcff */
[----:B------:R-:W-:Y:S06]  /*0990*/  BRA `(.L_x_14) ;  /* 0x0000000000047947 */ /* 0x000fec0003800000 */
.L_x_12:
[----:B------:R-:W-:-:S07]  /*09a0*/  LEA R0, R6, R0, 0x17 ;  /* 0x0000000006007211 */ /* 0x000fce00078eb8ff */
.L_x_14:
[----:B------:R-:W-:Y:S05]  /*09b0*/  BSYNC.RECONVERGENT B2 ;  /* 0x0000000000027941 */ /* 0x000fea0003800200 */
.L_x_11:
[----:B------:R-:W-:Y:S05]  /*09c0*/  BRA `(.L_x_15) ;  /* 0x0000000000207947 */ /* 0x000fea0003800000 */
.L_x_10:
[----:B------:R-:W-:-:S04]  /*09d0*/  LOP3.LUT R0, R3, 0x80000000, R0, 0x48, !PT ;  /* 0x8000000003007812 */ /* 0x000fc800078e4800 */
[----:B------:R-:W-:Y:S01]  /*09e0*/  LOP3.LUT R0, R0, 0x7f800000, RZ, 0xfc, !PT ;  /* 0x7f80000000007812 */ /* 0x000fe200078efcff */
[----:B------:R-:W-:Y:S06]  /*09f0*/  BRA `(.L_x_15) ;  /* 0x0000000000147947 */ /* 0x000fec0003800000 */
.L_x_9:
[----:B------:R-:W-:Y:S01]  /*0a00*/  LOP3.LUT R0, R3, 0x80000000, R0, 0x48, !PT ;  /* 0x8000000003007812 */ /* 0x000fe200078e4800 */
[----:B------:R-:W-:Y:S06]  /*0a10*/  BRA `(.L_x_15) ;  /* 0x00000000000c7947 */ /* 0x000fec0003800000 */
.L_x_8:
[----:B------:R-:W0:Y:S01]  /*0a20*/  MUFU.RSQ R0, -QNAN ;  /* 0xffc0000000007908 */ /* 0x000e220000001400 */
[----:B------:R-:W-:Y:S05]  /*0a30*/  BRA `(.L_x_15) ;  /* 0x0000000000047947 */ /* 0x000fea0003800000 */
.L_x_7:
[----:B------:R-:W-:-:S07]  /*0a40*/  FADD.FTZ R0, R0, R3 ;  /* 0x0000000300007221 */ /* 0x000fce0000010000 */
.L_x_15:
[----:B------:R-:W-:Y:S05]  /*0a50*/  BSYNC.RECONVERGENT B1 ;  /* 0x0000000000017941 */ /* 0x000fea0003800200 */
.L_x_5:
[----:B------:R-:W-:Y:S02]  /*0a60*/  IMAD.MOV.U32 R5, RZ, RZ, 0x0 ;  /* 0x00000000ff057424 */ /* 0x000fe400078e00ff */
[----:B0-----:R-:W-:Y:S02]  /*0a70*/  IMAD.MOV.U32 R3, RZ, RZ, R0 ;  /* 0x000000ffff037224 */ /* 0x001fe400078e0000 */
[----:B------:R-:W-:Y:S05]  /*0a80*/  RET.REL.NODEC R4 `(compute_pre_exps_kernel) ;  /* 0xfffffff4045c7950 */ /* 0x000fea0003c3ffff */
.L_x_16:
[----:B------:R-:W-:-:S00]  /*0a90*/  BRA `(.L_x_16) ;  /* 0xfffffffc00fc7947 */ /* 0x000fc0000383ffff */
[----:B------:R-:W-:-:S00]  /*0aa0*/  NOP ;  /* 0x0000000000007918 */ /* 0x000fc00000000000 */
        /* <DEDUP_REMOVED lines=13> */
.L_x_17:


//--------------------- .nv.shared.reserved.0     --------------------------
	.section	.nv.shared.reserved.0,"aw",@nobits
	.weak		__nv_reservedSMEM_offset_0_alias
	.size		__nv_reservedSMEM_offset_0_alias, 0, 64
	.other		__nv_reservedSMEM_offset_0_alias,@"STO_CUDA_RESERVED_SHARED STV_DEFAULT"
__nv_reservedSMEM_offset_0_alias:
	.zero		0
	.zero		64


//--------------------- .nv.constant0.compute_pre_exps_kernel --------------------------
	.section	.nv.constant0.compute_pre_exps_kernel,"a",@progbits
	.sectionflags	@""
	.align	4
.nv.constant0.compute_pre_exps_kernel:
	.zero		928


//--------------------- SYMBOLS --------------------------

	.type		.nv.reservedSmem.offset0,@object
	.size		.nv.reservedSmem.offset0,0x4
